	.headerflags	@"EF_CUDA_TEXMODE_UNIFIED EF_CUDA_64BIT_ADDRESS EF_CUDA_ACCELERATORS EF_CUDA_SM90 EF_CUDA_VIRTUAL_SM(EF_CUDA_SM90)"
	.elftype	@"ET_EXEC"


//--------------------- .nv.info                  --------------------------
	.section	.nv.info,"",@"SHT_CUDA_INFO"
	.align	4


	//----- nvinfo : EIATTR_REGCOUNT
	.align		4
        /*0000*/ 	.byte	0x04, 0x2f
        /*0002*/ 	.short	(.L_3 - .L_2)
	.align		4
.L_2:
        /*0004*/ 	.word	index@(triton_poi_fused__native_batch_norm_legit_no_training_6)
        /*0008*/ 	.word	0x00000020


	//----- nvinfo : EIATTR_MIN_STACK_SIZE
	.align		4
.L_3:
        /*000c*/ 	.byte	0x04, 0x12
        /*000e*/ 	.short	(.L_5 - .L_4)
	.align		4
.L_4:
        /*0010*/ 	.word	index@(triton_poi_fused__native_batch_norm_legit_no_training_6)
        /*0014*/ 	.word	0x00000000


	//----- nvinfo : EIATTR_FRAME_SIZE
	.align		4
.L_5:
        /*0018*/ 	.byte	0x04, 0x11
        /*001a*/ 	.short	(.L_7 - .L_6)
	.align		4
.L_6:
        /*001c*/ 	.word	index@(triton_poi_fused__native_batch_norm_legit_no_training_6)
        /*0020*/ 	.word	0x00000000


	//----- nvinfo : EIATTR_MIN_STACK_SIZE
	.align		4
.L_7:
        /*0024*/ 	.byte	0x04, 0x12
        /*0026*/ 	.short	(.L_9 - .L_8)
	.align		4
.L_8:
        /*0028*/ 	.word	index@(triton_poi_fused__native_batch_norm_legit_no_training_6)
        /*002c*/ 	.word	0x00000000
.L_9:


//--------------------- .nv.info.triton_poi_fused__native_batch_norm_legit_no_training_6 --------------------------
	.section	.nv.info.triton_poi_fused__native_batch_norm_legit_no_training_6,"",@"SHT_CUDA_INFO"
	.sectionflags	@""
	.align	4


	//----- nvinfo : EIATTR_CUDA_API_VERSION
	.align		4
        /*0000*/ 	.byte	0x04, 0x37
        /*0002*/ 	.short	(.L_11 - .L_10)
.L_10:
        /*0004*/ 	.word	0x0000007c


	//----- nvinfo : EIATTR_KPARAM_INFO
	.align		4
.L_11:
        /*0008*/ 	.byte	0x04, 0x17
        /*000a*/ 	.short	(.L_13 - .L_12)
.L_12:
        /*000c*/ 	.word	0x00000000
        /*0010*/ 	.short	0x0006
        /*0012*/ 	.short	0x0030
        /*0014*/ 	.byte	0x00, 0xf0, 0x11, 0x00


	//----- nvinfo : EIATTR_KPARAM_INFO
	.align		4
.L_13:
        /*0018*/ 	.byte	0x04, 0x17
        /*001a*/ 	.short	(.L_15 - .L_14)
.L_14:
        /*001c*/ 	.word	0x00000000
        /*0020*/ 	.short	0x0005
        /*0022*/ 	.short	0x0028
        /*0024*/ 	.byte	0x00, 0xf4, 0x21, 0x00


	//----- nvinfo : EIATTR_KPARAM_INFO
	.align		4
.L_15:
        /*0028*/ 	.byte	0x04, 0x17
        /*002a*/ 	.short	(.L_17 - .L_16)
.L_16:
        /*002c*/ 	.word	0x00000000
        /*0030*/ 	.short	0x0004
        /*0032*/ 	.short	0x0020
        /*0034*/ 	.byte	0x00, 0xf4, 0x21, 0x00


	//----- nvinfo : EIATTR_KPARAM_INFO
	.align		4
.L_17:
        /*0038*/ 	.byte	0x04, 0x17
        /*003a*/ 	.short	(.L_19 - .L_18)
.L_18:
        /*003c*/ 	.word	0x00000000
        /*0040*/ 	.short	0x0003
        /*0042*/ 	.short	0x0018
        /*0044*/ 	.byte	0x00, 0xf4, 0x21, 0x00


	//----- nvinfo : EIATTR_KPARAM_INFO
	.align		4
.L_19:
        /*0048*/ 	.byte	0x04, 0x17
        /*004a*/ 	.short	(.L_21 - .L_20)
.L_20:
        /*004c*/ 	.word	0x00000000
        /*0050*/ 	.short	0x0002
        /*0052*/ 	.short	0x0010
        /*0054*/ 	.byte	0x00, 0xf4, 0x21, 0x00


	//----- nvinfo : EIATTR_KPARAM_INFO
	.align		4
.L_21:
        /*0058*/ 	.byte	0x04, 0x17
        /*005a*/ 	.short	(.L_23 - .L_22)
.L_22:
        /*005c*/ 	.word	0x00000000
        /*0060*/ 	.short	0x0001
        /*0062*/ 	.short	0x0008
        /*0064*/ 	.byte	0x00, 0xf4, 0x21, 0x00


	//----- nvinfo : EIATTR_KPARAM_INFO
	.align		4
.L_23:
        /*0068*/ 	.byte	0x04, 0x17
        /*006a*/ 	.short	(.L_25 - .L_24)
.L_24:
        /*006c*/ 	.word	0x00000000
        /*0070*/ 	.short	0x0000
        /*0072*/ 	.short	0x0000
        /*0074*/ 	.byte	0x00, 0xf4, 0x21, 0x00


	//----- nvinfo : EIATTR_SPARSE_MMA_MASK
	.align		4
.L_25:
        /*0078*/ 	.byte	0x03, 0x50
        /*007a*/ 	.short	0x0000


	//----- nvinfo : EIATTR_MAXREG_COUNT
	.align		4
        /*007c*/ 	.byte	0x03, 0x1b
        /*007e*/ 	.short	0x00ff


	//----- nvinfo : EIATTR_EXIT_INSTR_OFFSETS
	.align		4
        /*0080*/ 	.byte	0x04, 0x1c
        /*0082*/ 	.short	(.L_27 - .L_26)


	//   ....[0]....
.L_26:
        /*0084*/ 	.word	0x00000a30


	//   ....[1]....
        /*0088*/ 	.word	0x00000a50


	//----- nvinfo : EIATTR_REQNTID
	.align		4
.L_27:
        /*008c*/ 	.byte	0x04, 0x10
        /*008e*/ 	.short	(.L_29 - .L_28)
.L_28:
        /*0090*/ 	.word	0x00000080
        /*0094*/ 	.word	0x00000001
        /*0098*/ 	.word	0x00000001


	//----- nvinfo : EIATTR_CBANK_PARAM_SIZE
	.align		4
.L_29:
        /*009c*/ 	.byte	0x03, 0x19
        /*009e*/ 	.short	0x0034


	//----- nvinfo : EIATTR_PARAM_CBANK
	.align		4
        /*00a0*/ 	.byte	0x04, 0x0a
        /*00a2*/ 	.short	(.L_31 - .L_30)
	.align		4
.L_30:
        /*00a4*/ 	.word	index@(.nv.constant0.triton_poi_fused__native_batch_norm_legit_no_training_6)
        /*00a8*/ 	.short	0x0210
        /*00aa*/ 	.short	0x0034


	//----- nvinfo : EIATTR_SW_WAR
	.align		4
.L_31:
        /*00ac*/ 	.byte	0x04, 0x36
        /*00ae*/ 	.short	(.L_33 - .L_32)
.L_32:
        /*00b0*/ 	.word	0x00000008
.L_33:


//--------------------- .nv.callgraph             --------------------------
	.section	.nv.callgraph,"",@"SHT_CUDA_CALLGRAPH"
	.align	4
	.sectionentsize	8
	.align		4
        /*0000*/ 	.word	0x00000000
	.align		4
        /*0004*/ 	.word	0xffffffff
	.align		4
        /*0008*/ 	.word	0x00000000
	.align		4
        /*000c*/ 	.word	0xfffffffe
	.align		4
        /*0010*/ 	.word	0x00000000
	.align		4
        /*0014*/ 	.word	0xfffffffd
	.align		4
        /*0018*/ 	.word	0x00000000
	.align		4
        /*001c*/ 	.word	0xfffffffc


//--------------------- .nv.constant4             --------------------------
	.section	.nv.constant4,"a",@progbits
	.align	8
	.align		8
.nv.constant4:
        /*0000*/ 	.dword	_$_str
	.align		8
        /*0008*/ 	.dword	_$_str_$_2


//--------------------- .text.triton_poi_fused__native_batch_norm_legit_no_training_6 --------------------------
	.section	.text.triton_poi_fused__native_batch_norm_legit_no_training_6,"ax",@progbits
	.align	128
        .global         triton_poi_fused__native_batch_norm_legit_no_training_6
        .type           triton_poi_fused__native_batch_norm_legit_no_training_6,@function
        .size           triton_poi_fused__native_batch_norm_legit_no_training_6,(.L_x_1 - triton_poi_fused__native_batch_norm_legit_no_training_6)
        .other          triton_poi_fused__native_batch_norm_legit_no_training_6,@"STO_CUDA_ENTRY STV_DEFAULT"
triton_poi_fused__native_batch_norm_legit_no_training_6:
.text.triton_poi_fused__native_batch_norm_legit_no_training_6:
[----:B------:R-:W0:Y:S02]  /*0000*/  LDC R1, c[0x0][0x28] ;  /* 0x00000a00ff017b82 */ /* 0x000e240000000800 */
[----:B------:R-:W1:Y:S01]  /*0010*/  S2R R0, SR_TID.X ;  /* 0x0000000000007919 */ /* 0x000e620000002100 */
[----:B------:R-:W2:Y:S01]  /*0020*/  LDC.64 R28, c[0x0][0x220] ;  /* 0x00008800ff1c7b82 */ /* 0x000ea20000000a00 */
[----:B------:R-:W3:Y:S07]  /*0030*/  S2R R3, SR_CTAID.X ;  /* 0x0000000000037919 */ /* 0x000eee0000002500 */
[----:B------:R-:W4:Y:S01]  /*0040*/  LDC.64 R26, c[0x0][0x210] ;  /* 0x00008400ff1a7b82 */ /* 0x000f220000000a00 */
[----:B------:R-:W-:-:S02]  /*0050*/  CS2R R4, SRZ ;  /* 0x0000000000047805 */ /* 0x000fc4000001ff00 */
[----:B------:R-:W-:Y:S02]  /*0060*/  CS2R R6, SRZ ;  /* 0x0000000000067805 */ /* 0x000fe4000001ff00 */
[----:B------:R-:W-:Y:S02]  /*0070*/  CS2R R8, SRZ ;  /* 0x0000000000087805 */ /* 0x000fe4000001ff00 */
[----:B------:R-:W-:Y:S01]  /*0080*/  CS2R R10, SRZ ;  /* 0x00000000000a7805 */ /* 0x000fe2000001ff00 */
[----:B------:R-:W-:Y:S01]  /*0090*/  ULDC.64 UR4, c[0x0][0x208] ;  /* 0x0000820000047ab9 */ /* 0x000fe20000000a00 */
[----:B------:R-:W5:Y:S01]  /*00a0*/  LDC.64 R24, c[0x0][0x218] ;  /* 0x00008600ff187b82 */ /* 0x000f620000000a00 */
[----:B-1----:R-:W-:-:S04]  /*00b0*/  SHF.L.U32 R0, R0, 0x2, RZ ;  /* 0x0000000200007819 */ /* 0x002fc800000006ff */
[----:B------:R-:W-:Y:S02]  /*00c0*/  LOP3.LUT R0, R0, 0x1fc, RZ, 0xc0, !PT ;  /* 0x000001fc00007812 */ /* 0x000fe400078ec0ff */
[----:B---3--:R-:W-:Y:S02]  /*00d0*/  SHF.R.S32.HI R2, RZ, 0x15, R3 ;  /* 0x00000015ff027819 */ /* 0x008fe40000011403 */
[----:B------:R-:W-:Y:S02]  /*00e0*/  LEA R0, R3, R0, 0xa ;  /* 0x0000000003007211 */ /* 0x000fe400078e50ff */
[----:B------:R-:W-:Y:S02]  /*00f0*/  SGXT R3, R2, 0x1 ;  /* 0x000000010203781a */ /* 0x000fe40000000200 */
[----:B------:R-:W-:Y:S02]  /*0100*/  ISETP.GE.AND P1, PT, R0, 0x69200, PT ;  /* 0x000692000000780c */ /* 0x000fe40003f26270 */
[----:B------:R-:W-:-:S02]  /*0110*/  CS2R R12, SRZ ;  /* 0x00000000000c7805 */ /* 0x000fc4000001ff00 */
[----:B------:R-:W-:Y:S02]  /*0120*/  LEA.HI R3, R3, R0, RZ, 0x7 ;  /* 0x0000000003037211 */ /* 0x000fe400078f38ff */
[----:B------:R-:W-:Y:S01]  /*0130*/  CS2R R14, SRZ ;  /* 0x00000000000e7805 */ /* 0x000fe2000001ff00 */
[----:B----4-:R-:W-:Y:S01]  /*0140*/  IMAD.WIDE R26, R0, 0x4, R26 ;  /* 0x00000004001a7825 */ /* 0x010fe200078e021a */
[----:B------:R-:W-:-:S04]  /*0150*/  LOP3.LUT R3, R3, 0xffffff80, RZ, 0xc0, !PT ;  /* 0xffffff8003037812 */ /* 0x000fc800078ec0ff */
[----:B------:R-:W-:Y:S01]  /*0160*/  IADD3 R2, R0, -R3, RZ ;  /* 0x8000000300027210 */ /* 0x000fe20007ffe0ff */
[----:B------:R-:W3:Y:S04]  /*0170*/  @!P1 LDG.E.128 R4, desc[UR4][R26.64] ;  /* 0x000000041a049981 */ /* 0x000ee8000c1e1d00 */
[----:B--2---:R-:W-:Y:S01]  /*0180*/  IMAD.WIDE R28, R2, 0x4, R28 ;  /* 0x00000004021c7825 */ /* 0x004fe200078e021c */
[----:B------:R-:W-:-:S03]  /*0190*/  IADD3 R3, R0, 0x200, RZ ;  /* 0x0000020000037810 */ /* 0x000fc60007ffe0ff */
[----:B-----5:R-:W-:Y:S01]  /*01a0*/  IMAD.WIDE R24, R2, 0x4, R24 ;  /* 0x0000000402187825 */ /* 0x020fe200078e0218 */
[----:B------:R-:W2:Y:S01]  /*01b0*/  @!P1 LDG.E.EL.128 R12, desc[UR4][R28.64] ;  /* 0x000000041c0c9981 */ /* 0x000ea2000c2e1d00 */
[----:B------:R-:W-:-:S03]  /*01c0*/  ISETP.GE.AND P0, PT, R3, 0x69200, PT ;  /* 0x000692000300780c */ /* 0x000fc60003f06270 */
[----:B------:R-:W3:Y:S01]  /*01d0*/  @!P1 LDG.E.EL.128 R8, desc[UR4][R24.64] ;  /* 0x0000000418089981 */ /* 0x000ee2000c2e1d00 */
[----:B------:R-:W-:Y:S02]  /*01e0*/  CS2R R16, SRZ ;  /* 0x0000000000107805 */ /* 0x000fe4000001ff00 */
[----:B------:R-:W-:Y:S02]  /*01f0*/  CS2R R18, SRZ ;  /* 0x0000000000127805 */ /* 0x000fe4000001ff00 */
[----:B------:R-:W-:Y:S02]  /*0200*/  CS2R R20, SRZ ;  /* 0x0000000000147805 */ /* 0x000fe4000001ff00 */
[----:B------:R-:W-:-:S03]  /*0210*/  CS2R R22, SRZ ;  /* 0x0000000000167805 */ /* 0x000fc6000001ff00 */
[----:B------:R1:W4:Y:S04]  /*0220*/  @!P0 LDG.E.128 R16, desc[UR4][R26.64+0x800] ;  /* 0x000800041a108981 */ /* 0x000328000c1e1d00 */
[----:B------:R5:W4:Y:S01]  /*0230*/  @!P0 LDG.E.EL.128 R20, desc[UR4][R24.64] ;  /* 0x0000000418148981 */ /* 0x000b22000c2e1d00 */
[----:B-1----:R-:W-:Y:S02]  /*0240*/  CS2R R26, SRZ ;  /* 0x00000000001a7805 */ /* 0x002fe4000001ff00 */
[----:B-----5:R-:W-:-:S06]  /*0250*/  CS2R R24, SRZ ;  /* 0x0000000000187805 */ /* 0x020fcc000001ff00 */
[----:B------:R1:W5:Y:S02]  /*0260*/  @!P0 LDG.E.EL.128 R24, desc[UR4][R28.64] ;  /* 0x000000041c188981 */ /* 0x000364000c2e1d00 */
[----:B-1----:R-:W1:Y:S02]  /*0270*/  LDC.64 R28, c[0x0][0x230] ;  /* 0x00008c00ff1c7b82 */ /* 0x002e640000000a00 */
[----:B-1----:R-:W-:-:S04]  /*0280*/  IMAD.WIDE R28, R2, 0x4, R28 ;  /* 0x00000004021c7825 */ /* 0x002fc800078e021c */
[----:B--2---:R-:W-:Y:S01]  /*0290*/  FADD R12, R12, 9.9999997473787516356e-06 ;  /* 0x3727c5ac0c0c7421 */ /* 0x004fe20000000000 */
[----:B---3--:R-:W-:Y:S01]  /*02a0*/  FADD R7, -R11, R7 ;  /* 0x000000070b077221 */ /* 0x008fe20000000100 */
[----:B------:R-:W-:Y:S02]  /*02b0*/  FADD R3, -R10, R6 ;  /* 0x000000060a037221 */ /* 0x000fe40000000100 */
[----:B------:R1:W2:Y:S01]  /*02c0*/  MUFU.SQRT R11, R12 ;  /* 0x0000000c000b7308 */ /* 0x0002a20000002000 */
[----:B------:R-:W-:Y:S01]  /*02d0*/  FADD R10, R13, 9.9999997473787516356e-06 ;  /* 0x3727c5ac0d0a7421 */ /* 0x000fe20000000000 */
[----:B------:R-:W-:Y:S01]  /*02e0*/  FADD R6, R14, 9.9999997473787516356e-06 ;  /* 0x3727c5ac0e067421 */ /* 0x000fe20000000000 */
[----:B------:R-:W-:-:S05]  /*02f0*/  FADD R13, R15, 9.9999997473787516356e-06 ;  /* 0x3727c5ac0f0d7421 */ /* 0x000fca0000000000 */
[----:B------:R-:W3:Y:S01]  /*0300*/  MUFU.SQRT R10, R10 ;  /* 0x0000000a000a7308 */ /* 0x000ee20000002000 */
[----:B-1----:R-:W-:Y:S01]  /*0310*/  HFMA2.MMA R12, -RZ, RZ, 1.625, 0 ;  /* 0x3e800000ff0c7435 */ /* 0x002fe200000001ff */
[----:B--2---:R-:W-:-:S06]  /*0320*/  FSETP.GT.AND P5, PT, R11, 8.50705917302346158658e+37, PT ;  /* 0x7e8000000b00780b */ /* 0x004fcc0003fa4000 */
[----:B------:R-:W1:Y:S01]  /*0330*/  MUFU.SQRT R6, R6 ;  /* 0x0000000600067308 */ /* 0x000e620000002000 */
[----:B------:R-:W-:-:S07]  /*0340*/  FSETP.GEU.AND P2, PT, R11, 1.175494350822287508e-38, PT ;  /* 0x008000000b00780b */ /* 0x000fce0003f4e000 */
[----:B------:R-:W2:Y:S01]  /*0350*/  MUFU.SQRT R13, R13 ;  /* 0x0000000d000d7308 */ /* 0x000ea20000002000 */
[----:B---3--:R-:W-:Y:S01]  /*0360*/  FSETP.GT.AND P3, PT, R10, 8.50705917302346158658e+37, PT ;  /* 0x7e8000000a00780b */ /* 0x008fe20003f64000 */
[----:B-----5:R-:W-:Y:S01]  /*0370*/  FADD R15, R24, 9.9999997473787516356e-06 ;  /* 0x3727c5ac180f7421 */ /* 0x020fe20000000000 */
[----:B------:R-:W-:Y:S01]  /*0380*/  FADD R24, -R8, R4 ;  /* 0x0000000408187221 */ /* 0x000fe20000000100 */
[----:B------:R-:W-:Y:S01]  /*0390*/  FSETP.GEU.AND P4, PT, R10, 1.175494350822287508e-38, PT ;  /* 0x008000000a00780b */ /* 0x000fe20003f8e000 */
[----:B------:R-:W-:Y:S01]  /*03a0*/  @P5 FMUL R11, R11, 0.25 ;  /* 0x3e8000000b0b5820 */ /* 0x000fe20000400000 */
[----:B------:R-:W-:Y:S02]  /*03b0*/  FSEL R4, R12, 1, P5 ;  /* 0x3f8000000c047808 */ /* 0x000fe40002800000 */
[----:B------:R-:W3:Y:S01]  /*03c0*/  MUFU.SQRT R15, R15 ;  /* 0x0000000f000f7308 */ /* 0x000ee20000002000 */
[----:B------:R-:W-:Y:S01]  /*03d0*/  FADD R26, R26, 9.9999997473787516356e-06 ;  /* 0x3727c5ac1a1a7421 */ /* 0x000fe20000000000 */
[----:B-1----:R-:W-:Y:S01]  /*03e0*/  FSETP.GT.AND P6, PT, R6, 8.50705917302346158658e+37, PT ;  /* 0x7e8000000600780b */ /* 0x002fe20003fc4000 */
[----:B------:R-:W-:Y:S01]  /*03f0*/  @!P2 FMUL R11, R11, 16777216 ;  /* 0x4b8000000b0ba820 */ /* 0x000fe20000400000 */
[----:B------:R-:W-:Y:S01]  /*0400*/  @!P2 FMUL R4, R4, 16777216 ;  /* 0x4b8000000404a820 */ /* 0x000fe20000400000 */
[----:B--2---:R-:W-:Y:S01]  /*0410*/  FSETP.GT.AND P2, PT, R13, 8.50705917302346158658e+37, PT ;  /* 0x7e8000000d00780b */ /* 0x004fe20003f44000 */
[----:B------:R-:W-:Y:S01]  /*0420*/  FADD R25, R25, 9.9999997473787516356e-06 ;  /* 0x3727c5ac19197421 */ /* 0x000fe20000000000 */
[----:B------:R-:W-:Y:S01]  /*0430*/  FADD R9, -R9, R5 ;  /* 0x0000000509097221 */ /* 0x000fe20000000100 */
[----:B------:R-:W-:Y:S01]  /*0440*/  FSEL R5, R12, 1, P3 ;  /* 0x3f8000000c057808 */ /* 0x000fe20001800000 */
[----:B------:R-:W1:Y:S01]  /*0450*/  MUFU.SQRT R8, R26 ;  /* 0x0000001a00087308 */ /* 0x000e620000002000 */
[----:B------:R-:W-:Y:S01]  /*0460*/  FSETP.GEU.AND P5, PT, R6, 1.175494350822287508e-38, PT ;  /* 0x008000000600780b */ /* 0x000fe20003fae000 */
[----:B------:R-:W-:Y:S01]  /*0470*/  @P3 FMUL R10, R10, 0.25 ;  /* 0x3e8000000a0a3820 */ /* 0x000fe20000400000 */
[----:B------:R-:W-:Y:S01]  /*0480*/  FSETP.GEU.AND P3, PT, R13, 1.175494350822287508e-38, PT ;  /* 0x008000000d00780b */ /* 0x000fe20003f6e000 */
[----:B------:R-:W-:-:S02]  /*0490*/  @!P4 FMUL R5, R5, 16777216 ;  /* 0x4b8000000505c820 */ /* 0x000fc40000400000 */
[----:B------:R-:W-:Y:S02]  /*04a0*/  @!P4 FMUL R10, R10, 16777216 ;  /* 0x4b8000000a0ac820 */ /* 0x000fe40000400000 */
[----:B------:R-:W2:Y:S01]  /*04b0*/  MUFU.SQRT R14, R25 ;  /* 0x00000019000e7308 */ /* 0x000ea20000002000 */
[----:B---3--:R-:W-:Y:S01]  /*04c0*/  FSETP.GT.AND P4, PT, R15, 8.50705917302346158658e+37, PT ;  /* 0x7e8000000f00780b */ /* 0x008fe20003f84000 */
[----:B----4-:R-:W-:Y:S01]  /*04d0*/  FADD R17, -R21, R17 ;  /* 0x0000001115117221 */ /* 0x010fe20000000100 */
[----:B------:R-:W-:Y:S01]  /*04e0*/  FADD R18, -R22, R18 ;  /* 0x0000001216127221 */ /* 0x000fe20000000100 */
[----:B------:R-:W-:Y:S01]  /*04f0*/  @P6 FMUL R6, R6, 0.25 ;  /* 0x3e80000006066820 */ /* 0x000fe20000400000 */
[----:B------:R-:W-:Y:S01]  /*0500*/  FSEL R21, R12, 1, P2 ;  /* 0x3f8000000c157808 */ /* 0x000fe20001000000 */
[----:B------:R-:W-:Y:S02]  /*0510*/  @P2 FMUL R13, R13, 0.25 ;  /* 0x3e8000000d0d2820 */ /* 0x000fe40000400000 */
[----:B------:R3:W-:Y:S01]  /*0520*/  MUFU.RCP R22, R10 ;  /* 0x0000000a00167308 */ /* 0x0007e20000001000 */
[----:B------:R-:W-:Y:S01]  /*0530*/  @!P5 FMUL R6, R6, 16777216 ;  /* 0x4b8000000606d820 */ /* 0x000fe20000400000 */
[----:B------:R-:W-:Y:S01]  /*0540*/  @!P3 FMUL R13, R13, 16777216 ;  /* 0x4b8000000d0db820 */ /* 0x000fe20000400000 */
[----:B------:R-:W-:Y:S01]  /*0550*/  @!P3 FMUL R21, R21, 16777216 ;  /* 0x4b8000001515b820 */ /* 0x000fe20000400000 */
[----:B-1----:R-:W-:-:S02]  /*0560*/  FSETP.GT.AND P3, PT, R8, 8.50705917302346158658e+37, PT ;  /* 0x7e8000000800780b */ /* 0x002fc40003f64000 */
[----:B---3--:R-:W-:Y:S02]  /*0570*/  FSEL R10, R12, 1, P6 ;  /* 0x3f8000000c0a7808 */ /* 0x008fe40003000000 */
[----:B------:R-:W1:Y:S01]  /*0580*/  MUFU.RCP R11, R11 ;  /* 0x0000000b000b7308 */ /* 0x000e620000001000 */
[----:B------:R-:W-:Y:S01]  /*0590*/  FADD R19, -R23, R19 ;  /* 0x0000001317137221 */ /* 0x000fe20000000100 */
[C---:B------:R-:W-:Y:S01]  /*05a0*/  FSETP.GEU.AND P6, PT, R15.reuse, 1.175494350822287508e-38, PT ;  /* 0x008000000f00780b */ /* 0x040fe20003fce000 */
[----:B------:R-:W-:Y:S01]  /*05b0*/  @!P5 FMUL R10, R10, 16777216 ;  /* 0x4b8000000a0ad820 */ /* 0x000fe20000400000 */
[----:B--2---:R-:W-:Y:S01]  /*05c0*/  FSETP.GT.AND P5, PT, R14, 8.50705917302346158658e+37, PT ;  /* 0x7e8000000e00780b */ /* 0x004fe20003fa4000 */
[----:B------:R-:W-:-:S03]  /*05d0*/  @P4 FMUL R15, R15, 0.25 ;  /* 0x3e8000000f0f4820 */ /* 0x000fc60000400000 */
[----:B------:R2:W-:Y:S01]  /*05e0*/  MUFU.RCP R23, R6 ;  /* 0x0000000600177308 */ /* 0x0005e20000001000 */
[----:B------:R-:W-:Y:S02]  /*05f0*/  FSETP.GEU.AND P2, PT, R14, 1.175494350822287508e-38, PT ;  /* 0x008000000e00780b */ /* 0x000fe40003f4e000 */
[----:B--2---:R-:W-:Y:S02]  /*0600*/  FSEL R6, R12, 1, P4 ;  /* 0x3f8000000c067808 */ /* 0x004fe40002000000 */
[----:B------:R-:W-:-:S03]  /*0610*/  FSETP.GEU.AND P4, PT, R8, 1.175494350822287508e-38, PT ;  /* 0x008000000800780b */ /* 0x000fc60003f8e000 */
[----:B------:R2:W3:Y:S01]  /*0620*/  MUFU.RCP R25, R13 ;  /* 0x0000000d00197308 */ /* 0x0004e20000001000 */
[----:B------:R-:W-:Y:S01]  /*0630*/  @P3 FMUL R8, R8, 0.25 ;  /* 0x3e80000008083820 */ /* 0x000fe20000400000 */
[----:B------:R-:W-:Y:S01]  /*0640*/  @P5 FMUL R14, R14, 0.25 ;  /* 0x3e8000000e0e5820 */ /* 0x000fe20000400000 */
[----:B------:R-:W-:Y:S01]  /*0650*/  @!P6 FMUL R15, R15, 16777216 ;  /* 0x4b8000000f0fe820 */ /* 0x000fe20000400000 */
[----:B--2---:R-:W-:Y:S01]  /*0660*/  FADD R13, -R20, R16 ;  /* 0x00000010140d7221 */ /* 0x004fe20000000100 */
[----:B-1----:R-:W-:Y:S01]  /*0670*/  FMUL R16, R11, R4 ;  /* 0x000000040b107220 */ /* 0x002fe20000400000 */
[----:B------:R-:W-:Y:S02]  /*0680*/  FMUL R20, R22, R5 ;  /* 0x0000000516147220 */ /* 0x000fe40000400000 */
[----:B------:R-:W1:Y:S02]  /*0690*/  LDC.64 R4, c[0x0][0x228] ;  /* 0x00008a00ff047b82 */ /* 0x000e640000000a00 */
[----:B------:R-:W-:Y:S01]  /*06a0*/  @!P4 FMUL R8, R8, 16777216 ;  /* 0x4b8000000808c820 */ /* 0x000fe20000400000 */
[----:B------:R-:W-:Y:S01]  /*06b0*/  @!P2 FMUL R14, R14, 16777216 ;  /* 0x4b8000000e0ea820 */ /* 0x000fe20000400000 */
[----:B------:R-:W2:Y:S01]  /*06c0*/  MUFU.RCP R15, R15 ;  /* 0x0000000f000f7308 */ /* 0x000ea20000001000 */
[----:B---3--:R-:W-:Y:S01]  /*06d0*/  FMUL R22, R25, R21 ;  /* 0x0000001519167220 */ /* 0x008fe20000400000 */
[----:B------:R-:W-:-:S06]  /*06e0*/  FSEL R25, R12, 1, P3 ;  /* 0x3f8000000c197808 */ /* 0x000fcc0001800000 */
[----:B------:R3:W4:Y:S08]  /*06f0*/  MUFU.RCP R11, R14 ;  /* 0x0000000e000b7308 */ /* 0x0007300000001000 */
[----:B------:R-:W5:Y:S01]  /*0700*/  MUFU.RCP R8, R8 ;  /* 0x0000000800087308 */ /* 0x000f620000001000 */
[----:B---3--:R-:W-:Y:S01]  /*0710*/  FMUL R14, R24, R16 ;  /* 0x00000010180e7220 */ /* 0x008fe20000400000 */
[----:B------:R-:W-:Y:S01]  /*0720*/  FSEL R24, R12, 1, P5 ;  /* 0x3f8000000c187808 */ /* 0x000fe20002800000 */
[----:B------:R-:W-:Y:S01]  /*0730*/  FMUL R10, R23, R10 ;  /* 0x0000000a170a7220 */ /* 0x000fe20000400000 */
[----:B------:R-:W-:Y:S01]  /*0740*/  @!P6 FMUL R6, R6, 16777216 ;  /* 0x4b8000000606e820 */ /* 0x000fe20000400000 */
[----:B------:R-:W-:-:S02]  /*0750*/  @!P4 FMUL R25, R25, 16777216 ;  /* 0x4b8000001919c820 */ /* 0x000fc40000400000 */
[----:B------:R-:W-:Y:S01]  /*0760*/  @!P2 FMUL R24, R24, 16777216 ;  /* 0x4b8000001818a820 */ /* 0x000fe20000400000 */
[----:B------:R-:W-:Y:S01]  /*0770*/  FMUL R16, R7, R22 ;  /* 0x0000001607107220 */ /* 0x000fe20000400000 */
[----:B------:R-:W-:Y:S01]  /*0780*/  FMUL R20, R9, R20 ;  /* 0x0000001409147220 */ /* 0x000fe20000400000 */
[----:B------:R-:W-:Y:S01]  /*0790*/  FMUL R3, R3, R10 ;  /* 0x0000000a03037220 */ /* 0x000fe20000400000 */
[----:B--2---:R-:W-:Y:S01]  /*07a0*/  FMUL R15, R15, R6 ;  /* 0x000000060f0f7220 */ /* 0x004fe20000400000 */
[----:B----4-:R-:W-:Y:S01]  /*07b0*/  FMUL R24, R11, R24 ;  /* 0x000000180b187220 */ /* 0x010fe20000400000 */
[----:B-1----:R-:W-:Y:S01]  /*07c0*/  IMAD.WIDE R22, R2, 0x4, R4 ;  /* 0x0000000402167825 */ /* 0x002fe200078e0204 */
[----:B------:R-:W-:-:S03]  /*07d0*/  CS2R R10, SRZ ;  /* 0x00000000000a7805 */ /* 0x000fc6000001ff00 */
[----:B-----5:R-:W-:Y:S01]  /*07e0*/  FMUL R25, R8, R25 ;  /* 0x0000001908197220 */ /* 0x020fe20000400000 */
[----:B------:R-:W-:Y:S02]  /*07f0*/  CS2R R8, SRZ ;  /* 0x0000000000087805 */ /* 0x000fe4000001ff00 */
[----:B------:R-:W-:Y:S02]  /*0800*/  CS2R R4, SRZ ;  /* 0x0000000000047805 */ /* 0x000fe4000001ff00 */
[----:B------:R-:W-:Y:S02]  /*0810*/  CS2R R6, SRZ ;  /* 0x0000000000067805 */ /* 0x000fe4000001ff00 */
[----:B------:R-:W2:Y:S04]  /*0820*/  @!P1 LDG.E.EL.128 R8, desc[UR4][R22.64] ;  /* 0x0000000416089981 */ /* 0x000ea8000c2e1d00 */
[----:B------:R-:W2:Y:S01]  /*0830*/  @!P1 LDG.E.EL.128 R4, desc[UR4][R28.64] ;  /* 0x000000041c049981 */ /* 0x000ea2000c2e1d00 */
[----:B------:R-:W-:-:S04]  /*0840*/  FADD R27, R27, 9.9999997473787516356e-06 ;  /* 0x3727c5ac1b1b7421 */ /* 0x000fc80000000000 */
[----:B------:R-:W1:Y:S02]  /*0850*/  MUFU.SQRT R21, R27 ;  /* 0x0000001b00157308 */ /* 0x000e640000002000 */
[C---:B-1----:R-:W-:Y:S02]  /*0860*/  FSETP.GT.AND P2, PT, R21.reuse, 8.50705917302346158658e+37, PT ;  /* 0x7e8000001500780b */ /* 0x042fe40003f44000 */
[----:B------:R-:W-:-:S11]  /*0870*/  FSETP.GEU.AND P3, PT, R21, 1.175494350822287508e-38, PT ;  /* 0x008000001500780b */ /* 0x000fd60003f6e000 */
[----:B------:R-:W-:-:S04]  /*0880*/  @P2 FMUL R21, R21, 0.25 ;  /* 0x3e80000015152820 */ /* 0x000fc80000400000 */
[----:B------:R-:W-:-:S04]  /*0890*/  @!P3 FMUL R21, R21, 16777216 ;  /* 0x4b8000001515b820 */ /* 0x000fc80000400000 */
[----:B------:R-:W1:Y:S01]  /*08a0*/  MUFU.RCP R26, R21 ;  /* 0x00000015001a7308 */ /* 0x000e620000001000 */
[----:B------:R-:W-:Y:S01]  /*08b0*/  FSEL R12, R12, 1, P2 ;  /* 0x3f8000000c0c7808 */ /* 0x000fe20001000000 */
[----:B------:R-:W-:-:S04]  /*08c0*/  FMUL R2, R13, R15 ;  /* 0x0000000f0d027220 */ /* 0x000fc80000400000 */
[----:B------:R-:W-:-:S04]  /*08d0*/  @!P3 FMUL R12, R12, 16777216 ;  /* 0x4b8000000c0cb820 */ /* 0x000fc80000400000 */
[----:B-1----:R-:W-:Y:S01]  /*08e0*/  FMUL R26, R26, R12 ;  /* 0x0000000c1a1a7220 */ /* 0x002fe20000400000 */
[----:B------:R-:W-:Y:S01]  /*08f0*/  CS2R R12, SRZ ;  /* 0x00000000000c7805 */ /* 0x000fe2000001ff00 */
[----:B--2---:R-:W-:Y:S01]  /*0900*/  FFMA R4, R14, R8, R4 ;  /* 0x000000080e047223 */ /* 0x004fe20000000004 */
[----:B------:R-:W-:Y:S01]  /*0910*/  CS2R R14, SRZ ;  /* 0x00000000000e7805 */ /* 0x000fe2000001ff00 */
[----:B------:R-:W-:Y:S01]  /*0920*/  FFMA R5, R20, R9, R5 ;  /* 0x0000000914057223 */ /* 0x000fe20000000005 */
[----:B------:R-:W-:Y:S01]  /*0930*/  CS2R R20, SRZ ;  /* 0x0000000000147805 */ /* 0x000fe2000001ff00 */
[----:B------:R-:W1:Y:S03]  /*0940*/  LDC.64 R8, c[0x0][0x238] ;  /* 0x00008e00ff087b82 */ /* 0x000e660000000a00 */
[----:B------:R2:W3:Y:S02]  /*0950*/  @!P0 LDG.E.EL.128 R12, desc[UR4][R22.64] ;  /* 0x00000004160c8981 */ /* 0x0004e4000c2e1d00 */
[----:B--2---:R-:W-:-:S06]  /*0960*/  CS2R R22, SRZ ;  /* 0x0000000000167805 */ /* 0x004fcc000001ff00 */
[----:B------:R-:W3:Y:S01]  /*0970*/  @!P0 LDG.E.EL.128 R20, desc[UR4][R28.64] ;  /* 0x000000041c148981 */ /* 0x000ee2000c2e1d00 */
[----:B------:R-:W-:Y:S01]  /*0980*/  FFMA R6, R3, R10, R6 ;  /* 0x0000000a03067223 */ /* 0x000fe20000000006 */
[----:B------:R-:W-:Y:S01]  /*0990*/  FFMA R7, R16, R11, R7 ;  /* 0x0000000b10077223 */ /* 0x000fe20000000007 */
[----:B-1----:R-:W-:-:S04]  /*09a0*/  IMAD.WIDE R8, R0, 0x4, R8 ;  /* 0x0000000400087825 */ /* 0x002fc800078e0208 */
[----:B------:R-:W-:Y:S01]  /*09b0*/  FMUL R24, R17, R24 ;  /* 0x0000001811187220 */ /* 0x000fe20000400000 */
[----:B------:R-:W-:Y:S01]  /*09c0*/  FMUL R25, R18, R25 ;  /* 0x0000001912197220 */ /* 0x000fe20000400000 */
[----:B------:R-:W-:Y:S01]  /*09d0*/  FMUL R26, R19, R26 ;  /* 0x0000001a131a7220 */ /* 0x000fe20000400000 */
[----:B------:R1:W-:Y:S01]  /*09e0*/  @!P1 STG.E.128 desc[UR4][R8.64], R4 ;  /* 0x0000000408009986 */ /* 0x0003e2000c101d04 */
[----:B---3--:R-:W-:Y:S01]  /*09f0*/  FFMA R12, R2, R12, R20 ;  /* 0x0000000c020c7223 */ /* 0x008fe20000000014 */
[----:B------:R-:W-:Y:S01]  /*0a00*/  FFMA R13, R24, R13, R21 ;  /* 0x0000000d180d7223 */ /* 0x000fe20000000015 */
[----:B------:R-:W-:Y:S01]  /*0a10*/  FFMA R14, R25, R14, R22 ;  /* 0x0000000e190e7223 */ /* 0x000fe20000000016 */
[----:B------:R-:W-:Y:S01]  /*0a20*/  FFMA R15, R26, R15, R23 ;  /* 0x0000000f1a0f7223 */ /* 0x000fe20000000017 */
[----:B-1----:R-:W-:Y:S06]  /*0a30*/  @P0 EXIT ;  /* 0x000000000000094d */ /* 0x002fec0003800000 */
[----:B------:R-:W-:Y:S01]  /*0a40*/  STG.E.128 desc[UR4][R8.64+0x800], R12 ;  /* 0x0008000c08007986 */ /* 0x000fe2000c101d04 */
[----:B------:R-:W-:Y:S05]  /*0a50*/  EXIT ;  /* 0x000000000000794d */ /* 0x000fea0003800000 */
.L_x_0:
[----:B------:R-:W-:-:S00]  /*0a60*/  BRA `(.L_x_0) ;  /* 0xfffffffc00fc7947 */ /* 0x000fc0000383ffff */
[----:B------:R-:W-:-:S00]  /*0a70*/  NOP ;  /* 0x0000000000007918 */ /* 0x000fc00000000000 */
        /* <DEDUP_REMOVED lines=8> */
.L_x_1:


//--------------------- .nv.global.init           --------------------------
	.section	.nv.global.init,"aw",@progbits
.nv.global.init:
	.type		_$_str,@object
	.size		_$_str,(_$_str_$_2 - _$_str)
_$_str:
        /*0000*/ 	.byte	0x5f, 0x5f, 0x43, 0x55, 0x44, 0x41, 0x5f, 0x46, 0x54, 0x5a, 0x00
	.type		_$_str_$_2,@object
	.size		_$_str_$_2,(.L_1 - _$_str_$_2)
_$_str_$_2:
        /*000b*/ 	.byte	0x5f, 0x5f, 0x43, 0x55, 0x44, 0x41, 0x5f, 0x50, 0x52, 0x45, 0x43, 0x5f, 0x53, 0x51, 0x52, 0x54
        /*001b*/ 	.byte	0x00
.L_1:


//--------------------- .nv.constant0.triton_poi_fused__native_batch_norm_legit_no_training_6 --------------------------
	.section	.nv.constant0.triton_poi_fused__native_batch_norm_legit_no_training_6,"a",@progbits
	.sectionflags	@""
	.align	4
.nv.constant0.triton_poi_fused__native_batch_norm_legit_no_training_6:
	.zero		580
